	.headerflags	@"EF_CUDA_TEXMODE_UNIFIED EF_CUDA_64BIT_ADDRESS EF_CUDA_ACCELERATORS EF_CUDA_SM90 EF_CUDA_VIRTUAL_SM(EF_CUDA_SM90)"
	.elftype	@"ET_EXEC"


//--------------------- .nv.info                  --------------------------
	.section	.nv.info,"",@"SHT_CUDA_INFO"
	.align	4


	//----- nvinfo : EIATTR_REGCOUNT
	.align		4
        /*0000*/ 	.byte	0x04, 0x2f
        /*0002*/ 	.short	(.L_3 - .L_2)
	.align		4
.L_2:
        /*0004*/ 	.word	index@(triton_poi_fused__native_batch_norm_legit_no_training_add_11)
        /*0008*/ 	.word	0x00000020


	//----- nvinfo : EIATTR_MIN_STACK_SIZE
	.align		4
.L_3:
        /*000c*/ 	.byte	0x04, 0x12
        /*000e*/ 	.short	(.L_5 - .L_4)
	.align		4
.L_4:
        /*0010*/ 	.word	index@(triton_poi_fused__native_batch_norm_legit_no_training_add_11)
        /*0014*/ 	.word	0x00000000


	//----- nvinfo : EIATTR_FRAME_SIZE
	.align		4
.L_5:
        /*0018*/ 	.byte	0x04, 0x11
        /*001a*/ 	.short	(.L_7 - .L_6)
	.align		4
.L_6:
        /*001c*/ 	.word	index@(triton_poi_fused__native_batch_norm_legit_no_training_add_11)
        /*0020*/ 	.word	0x00000000


	//----- nvinfo : EIATTR_MIN_STACK_SIZE
	.align		4
.L_7:
        /*0024*/ 	.byte	0x04, 0x12
        /*0026*/ 	.short	(.L_9 - .L_8)
	.align		4
.L_8:
        /*0028*/ 	.word	index@(triton_poi_fused__native_batch_norm_legit_no_training_add_11)
        /*002c*/ 	.word	0x00000000
.L_9:


//--------------------- .nv.info.triton_poi_fused__native_batch_norm_legit_no_training_add_11 --------------------------
	.section	.nv.info.triton_poi_fused__native_batch_norm_legit_no_training_add_11,"",@"SHT_CUDA_INFO"
	.sectionflags	@""
	.align	4


	//----- nvinfo : EIATTR_CUDA_API_VERSION
	.align		4
        /*0000*/ 	.byte	0x04, 0x37
        /*0002*/ 	.short	(.L_11 - .L_10)
.L_10:
        /*0004*/ 	.word	0x0000007c


	//----- nvinfo : EIATTR_KPARAM_INFO
	.align		4
.L_11:
        /*0008*/ 	.byte	0x04, 0x17
        /*000a*/ 	.short	(.L_13 - .L_12)
.L_12:
        /*000c*/ 	.word	0x00000000
        /*0010*/ 	.short	0x0008
        /*0012*/ 	.short	0x003c
        /*0014*/ 	.byte	0x00, 0xf0, 0x11, 0x00


	//----- nvinfo : EIATTR_KPARAM_INFO
	.align		4
.L_13:
        /*0018*/ 	.byte	0x04, 0x17
        /*001a*/ 	.short	(.L_15 - .L_14)
.L_14:
        /*001c*/ 	.word	0x00000000
        /*0020*/ 	.short	0x0007
        /*0022*/ 	.short	0x0038
        /*0024*/ 	.byte	0x00, 0xf0, 0x11, 0x00


	//----- nvinfo : EIATTR_KPARAM_INFO
	.align		4
.L_15:
        /*0028*/ 	.byte	0x04, 0x17
        /*002a*/ 	.short	(.L_17 - .L_16)
.L_16:
        /*002c*/ 	.word	0x00000000
        /*0030*/ 	.short	0x0006
        /*0032*/ 	.short	0x0030
        /*0034*/ 	.byte	0x00, 0xf4, 0x21, 0x00


	//----- nvinfo : EIATTR_KPARAM_INFO
	.align		4
.L_17:
        /*0038*/ 	.byte	0x04, 0x17
        /*003a*/ 	.short	(.L_19 - .L_18)
.L_18:
        /*003c*/ 	.word	0x00000000
        /*0040*/ 	.short	0x0005
        /*0042*/ 	.short	0x0028
        /*0044*/ 	.byte	0x00, 0xf4, 0x21, 0x00


	//----- nvinfo : EIATTR_KPARAM_INFO
	.align		4
.L_19:
        /*0048*/ 	.byte	0x04, 0x17
        /*004a*/ 	.short	(.L_21 - .L_20)
.L_20:
        /*004c*/ 	.word	0x00000000
        /*0050*/ 	.short	0x0004
        /*0052*/ 	.short	0x0020
        /*0054*/ 	.byte	0x00, 0xf4, 0x21, 0x00


	//----- nvinfo : EIATTR_KPARAM_INFO
	.align		4
.L_21:
        /*0058*/ 	.byte	0x04, 0x17
        /*005a*/ 	.short	(.L_23 - .L_22)
.L_22:
        /*005c*/ 	.word	0x00000000
        /*0060*/ 	.short	0x0003
        /*0062*/ 	.short	0x0018
        /*0064*/ 	.byte	0x00, 0xf4, 0x21, 0x00


	//----- nvinfo : EIATTR_KPARAM_INFO
	.align		4
.L_23:
        /*0068*/ 	.byte	0x04, 0x17
        /*006a*/ 	.short	(.L_25 - .L_24)
.L_24:
        /*006c*/ 	.word	0x00000000
        /*0070*/ 	.short	0x0002
        /*0072*/ 	.short	0x0010
        /*0074*/ 	.byte	0x00, 0xf4, 0x21, 0x00


	//----- nvinfo : EIATTR_KPARAM_INFO
	.align		4
.L_25:
        /*0078*/ 	.byte	0x04, 0x17
        /*007a*/ 	.short	(.L_27 - .L_26)
.L_26:
        /*007c*/ 	.word	0x00000000
        /*0080*/ 	.short	0x0001
        /*0082*/ 	.short	0x0008
        /*0084*/ 	.byte	0x00, 0xf4, 0x21, 0x00


	//----- nvinfo : EIATTR_KPARAM_INFO
	.align		4
.L_27:
        /*0088*/ 	.byte	0x04, 0x17
        /*008a*/ 	.short	(.L_29 - .L_28)
.L_28:
        /*008c*/ 	.word	0x00000000
        /*0090*/ 	.short	0x0000
        /*0092*/ 	.short	0x0000
        /*0094*/ 	.byte	0x00, 0xf4, 0x21, 0x00


	//----- nvinfo : EIATTR_SPARSE_MMA_MASK
	.align		4
.L_29:
        /*0098*/ 	.byte	0x03, 0x50
        /*009a*/ 	.short	0x0000


	//----- nvinfo : EIATTR_MAXREG_COUNT
	.align		4
        /*009c*/ 	.byte	0x03, 0x1b
        /*009e*/ 	.short	0x00ff


	//----- nvinfo : EIATTR_EXIT_INSTR_OFFSETS
	.align		4
        /*00a0*/ 	.byte	0x04, 0x1c
        /*00a2*/ 	.short	(.L_31 - .L_30)


	//   ....[0]....
.L_30:
        /*00a4*/ 	.word	0x000009e0


	//   ....[1]....
        /*00a8*/ 	.word	0x00000a80


	//----- nvinfo : EIATTR_REQNTID
	.align		4
.L_31:
        /*00ac*/ 	.byte	0x04, 0x10
        /*00ae*/ 	.short	(.L_33 - .L_32)
.L_32:
        /*00b0*/ 	.word	0x00000080
        /*00b4*/ 	.word	0x00000001
        /*00b8*/ 	.word	0x00000001


	//----- nvinfo : EIATTR_CBANK_PARAM_SIZE
	.align		4
.L_33:
        /*00bc*/ 	.byte	0x03, 0x19
        /*00be*/ 	.short	0x0040


	//----- nvinfo : EIATTR_PARAM_CBANK
	.align		4
        /*00c0*/ 	.byte	0x04, 0x0a
        /*00c2*/ 	.short	(.L_35 - .L_34)
	.align		4
.L_34:
        /*00c4*/ 	.word	index@(.nv.constant0.triton_poi_fused__native_batch_norm_legit_no_training_add_11)
        /*00c8*/ 	.short	0x0210
        /*00ca*/ 	.short	0x0040


	//----- nvinfo : EIATTR_SW_WAR
	.align		4
.L_35:
        /*00cc*/ 	.byte	0x04, 0x36
        /*00ce*/ 	.short	(.L_37 - .L_36)
.L_36:
        /*00d0*/ 	.word	0x00000008
.L_37:


//--------------------- .nv.callgraph             --------------------------
	.section	.nv.callgraph,"",@"SHT_CUDA_CALLGRAPH"
	.align	4
	.sectionentsize	8
	.align		4
        /*0000*/ 	.word	0x00000000
	.align		4
        /*0004*/ 	.word	0xffffffff
	.align		4
        /*0008*/ 	.word	0x00000000
	.align		4
        /*000c*/ 	.word	0xfffffffe
	.align		4
        /*0010*/ 	.word	0x00000000
	.align		4
        /*0014*/ 	.word	0xfffffffd
	.align		4
        /*0018*/ 	.word	0x00000000
	.align		4
        /*001c*/ 	.word	0xfffffffc


//--------------------- .nv.constant4             --------------------------
	.section	.nv.constant4,"a",@progbits
	.align	8
	.align		8
.nv.constant4:
        /*0000*/ 	.dword	_$_str
	.align		8
        /*0008*/ 	.dword	_$_str_$_2


//--------------------- .text.triton_poi_fused__native_batch_norm_legit_no_training_add_11 --------------------------
	.section	.text.triton_poi_fused__native_batch_norm_legit_no_training_add_11,"ax",@progbits
	.sectionflags	@"SHF_BARRIERS=1"
	.align	128
        .global         triton_poi_fused__native_batch_norm_legit_no_training_add_11
        .type           triton_poi_fused__native_batch_norm_legit_no_training_add_11,@function
        .size           triton_poi_fused__native_batch_norm_legit_no_training_add_11,(.L_x_1 - triton_poi_fused__native_batch_norm_legit_no_training_add_11)
        .other          triton_poi_fused__native_batch_norm_legit_no_training_add_11,@"STO_CUDA_ENTRY STV_DEFAULT"
triton_poi_fused__native_batch_norm_legit_no_training_add_11:
.text.triton_poi_fused__native_batch_norm_legit_no_training_add_11:
[----:B------:R-:W0:Y:S01]  /*0000*/  LDC R1, c[0x0][0x28] ;  /* 0x00000a00ff017b82 */ /* 0x000e220000000800 */
[----:B------:R-:W1:Y:S07]  /*0010*/  S2R R0, SR_CTAID.Y ;  /* 0x0000000000007919 */ /* 0x000e6e0000002600 */
[----:B------:R-:W2:Y:S01]  /*0020*/  LDC.64 R12, c[0x0][0x210] ;  /* 0x00008400ff0c7b82 */ /* 0x000ea20000000a00 */
[----:B------:R-:W-:Y:S02]  /*0030*/  CS2R R18, SRZ ;  /* 0x0000000000127805 */ /* 0x000fe4000001ff00 */
[----:B------:R-:W-:Y:S01]  /*0040*/  MOV R3, RZ ;  /* 0x000000ff00037202 */ /* 0x000fe20000000f00 */
[----:B------:R-:W3:Y:S01]  /*0050*/  S2R R24, SR_TID.X ;  /* 0x0000000000187919 */ /* 0x000ee20000002100 */
[----:B------:R-:W-:Y:S01]  /*0060*/  ULDC.64 UR6, c[0x0][0x208] ;  /* 0x0000820000067ab9 */ /* 0x000fe20000000a00 */
[----:B------:R-:W-:Y:S01]  /*0070*/  HFMA2.MMA R20, -RZ, RZ, 0, 0 ;  /* 0x00000000ff147435 */ /* 0x000fe200000001ff */
[----:B------:R-:W4:Y:S01]  /*0080*/  S2R R2, SR_CTAID.X ;  /* 0x0000000000027919 */ /* 0x000f220000002500 */
[----:B------:R-:W5:Y:S01]  /*0090*/  LDC.64 R10, c[0x0][0x218] ;  /* 0x00008600ff0a7b82 */ /* 0x000f620000000a00 */
[----:B------:R-:W-:Y:S01]  /*00a0*/  HFMA2.MMA R4, -RZ, RZ, 0, 0 ;  /* 0x00000000ff047435 */ /* 0x000fe200000001ff */
[----:B-1----:R-:W-:-:S04]  /*00b0*/  SHF.L.U32 R7, R0, 0xa, RZ ;  /* 0x0000000a00077819 */ /* 0x002fc800000006ff */
[----:B---3--:R-:W-:-:S04]  /*00c0*/  LOP3.LUT R5, R7, 0x7f, R24, 0xf8, !PT ;  /* 0x0000007f07057812 */ /* 0x008fc800078ef818 */
[----:B----4-:R-:W-:Y:S02]  /*00d0*/  LEA R5, R5, R2, 0x8 ;  /* 0x0000000205057211 */ /* 0x010fe400078e40ff */
[----:B------:R-:W-:Y:S02]  /*00e0*/  ISETP.GE.AND P2, PT, R2, 0x100, PT ;  /* 0x000001000200780c */ /* 0x000fe40003f46270 */
[----:B------:R-:W-:Y:S01]  /*00f0*/  IADD3 R15, R5, 0x30000, RZ ;  /* 0x00030000050f7810 */ /* 0x000fe20007ffe0ff */
[--C-:B--2---:R-:W-:Y:S01]  /*0100*/  IMAD.WIDE R8, R5, 0x4, R12.reuse ;  /* 0x0000000405087825 */ /* 0x104fe200078e020c */
[----:B------:R-:W-:Y:S02]  /*0110*/  IADD3 R17, R5, 0x18000, RZ ;  /* 0x0001800005117810 */ /* 0x000fe40007ffe0ff */
[----:B------:R-:W-:Y:S01]  /*0120*/  IADD3 R16, R5, 0x20000, RZ ;  /* 0x0002000005107810 */ /* 0x000fe20007ffe0ff */
[----:B------:R-:W-:Y:S01]  /*0130*/  IMAD.WIDE R14, R15, 0x4, R12 ;  /* 0x000000040f0e7825 */ /* 0x000fe200078e020c */
[----:B------:R-:W-:-:S02]  /*0140*/  IADD3 R21, R5, 0x10000, RZ ;  /* 0x0001000005157810 */ /* 0x000fc40007ffe0ff */
[----:B------:R-:W-:Y:S02]  /*0150*/  CS2R R22, SRZ ;  /* 0x0000000000167805 */ /* 0x000fe4000001ff00 */
[----:B------:R-:W-:Y:S02]  /*0160*/  MOV R25, RZ ;  /* 0x000000ff00197202 */ /* 0x000fe40000000f00 */
[----:B------:R-:W-:Y:S01]  /*0170*/  IADD3 R29, R5, 0x8000, RZ ;  /* 0x00008000051d7810 */ /* 0x000fe20007ffe0ff */
[----:B------:R1:W2:Y:S04]  /*0180*/  @!P2 LDG.E.EL R19, desc[UR6][R8.64] ;  /* 0x000000060813a981 */ /* 0x0002a8000c2e1900 */
[----:B------:R3:W4:Y:S01]  /*0190*/  @!P2 LDG.E.EL R3, desc[UR6][R14.64] ;  /* 0x000000060e03a981 */ /* 0x000722000c2e1900 */
[----:B------:R-:W-:Y:S01]  /*01a0*/  IMAD.WIDE R26, R21, 0x4, R12 ;  /* 0x00000004151a7825 */ /* 0x000fe200078e020c */
[----:B------:R-:W-:-:S03]  /*01b0*/  HFMA2.MMA R6, -RZ, RZ, 0, 0 ;  /* 0x00000000ff067435 */ /* 0x000fc600000001ff */
[--C-:B------:R-:W-:Y:S01]  /*01c0*/  IMAD.WIDE R28, R29, 0x4, R12.reuse ;  /* 0x000000041d1c7825 */ /* 0x100fe200078e020c */
[----:B------:R-:W2:Y:S03]  /*01d0*/  @!P2 LDG.E.EL R22, desc[UR6][R26.64] ;  /* 0x000000061a16a981 */ /* 0x000ea6000c2e1900 */
[--C-:B-1----:R-:W-:Y:S01]  /*01e0*/  IMAD.WIDE R8, R16, 0x4, R12.reuse ;  /* 0x0000000410087825 */ /* 0x102fe200078e020c */
[----:B------:R-:W2:Y:S03]  /*01f0*/  @!P2 LDG.E.EL R20, desc[UR6][R28.64] ;  /* 0x000000061c14a981 */ /* 0x000ea6000c2e1900 */
[----:B---3--:R-:W-:Y:S01]  /*0200*/  IMAD.WIDE R14, R17, 0x4, R12 ;  /* 0x00000004110e7825 */ /* 0x008fe200078e020c */
[----:B------:R5:W3:Y:S04]  /*0210*/  @!P2 LDG.E.EL R4, desc[UR6][R8.64] ;  /* 0x000000060804a981 */ /* 0x000ae8000c2e1900 */
[----:B------:R1:W2:Y:S01]  /*0220*/  @!P2 LDG.E.EL R18, desc[UR6][R14.64] ;  /* 0x000000060e12a981 */ /* 0x0002a2000c2e1900 */
[----:B-----5:R-:W-:Y:S01]  /*0230*/  IMAD.WIDE R8, R21, 0x4, R10 ;  /* 0x0000000415087825 */ /* 0x020fe200078e020a */
[----:B01----:R-:W-:-:S04]  /*0240*/  IADD3 R15, R5, 0x28000, RZ ;  /* 0x00028000050f7810 */ /* 0x003fc80007ffe0ff */
[----:B------:R0:W5:Y:S01]  /*0250*/  @!P2 LDG.E.EL R25, desc[UR6][R8.64] ;  /* 0x000000060819a981 */ /* 0x000162000c2e1900 */
[----:B------:R-:W-:Y:S02]  /*0260*/  IADD3 R14, R5, 0x38000, RZ ;  /* 0x00038000050e7810 */ /* 0x000fe40007ffe0ff */
[----:B------:R-:W-:Y:S01]  /*0270*/  MOV R5, RZ ;  /* 0x000000ff00057202 */ /* 0x000fe20000000f00 */
[--C-:B------:R-:W-:Y:S01]  /*0280*/  IMAD.WIDE R26, R15, 0x4, R12.reuse ;  /* 0x000000040f1a7825 */ /* 0x100fe200078e020c */
[----:B0-----:R-:W0:Y:S03]  /*0290*/  LDC.64 R8, c[0x0][0x228] ;  /* 0x00008a00ff087b82 */ /* 0x001e260000000a00 */
[----:B------:R-:W-:Y:S01]  /*02a0*/  IMAD.WIDE R12, R14, 0x4, R12 ;  /* 0x000000040e0c7825 */ /* 0x000fe200078e020c */
[----:B------:R1:W2:Y:S01]  /*02b0*/  @!P2 LDG.E.EL R5, desc[UR6][R26.64] ;  /* 0x000000061a05a981 */ /* 0x0002a2000c2e1900 */
[----:B------:R-:W-:-:S03]  /*02c0*/  LOP3.LUT R21, R7, 0x7f, R24, 0xf8, !PT ;  /* 0x0000007f07157812 */ /* 0x000fc600078ef818 */
[----:B------:R1:W2:Y:S02]  /*02d0*/  @!P2 LDG.E.EL R6, desc[UR6][R12.64] ;  /* 0x000000060c06a981 */ /* 0x0002a4000c2e1900 */
[----:B-1----:R-:W-:Y:S01]  /*02e0*/  IMAD.WIDE R26, R17, 0x4, R10 ;  /* 0x00000004111a7825 */ /* 0x002fe200078e020a */
[----:B------:R-:W-:-:S04]  /*02f0*/  MOV R12, RZ ;  /* 0x000000ff000c7202 */ /* 0x000fc80000000f00 */
[----:B------:R1:W2:Y:S01]  /*0300*/  @!P2 LDG.E.EL R23, desc[UR6][R26.64] ;  /* 0x000000061a17a981 */ /* 0x0002a2000c2e1900 */
[----:B------:R-:W-:Y:S01]  /*0310*/  LEA R13, R21, R2, 0x8 ;  /* 0x00000002150d7211 */ /* 0x000fe200078e40ff */
[----:B------:R-:W-:Y:S01]  /*0320*/  HFMA2.MMA R21, -RZ, RZ, 0, 0 ;  /* 0x00000000ff157435 */ /* 0x000fe200000001ff */
[----:B-1----:R-:W-:-:S05]  /*0330*/  IMAD.WIDE R26, R15, 0x4, R10 ;  /* 0x000000040f1a7825 */ /* 0x002fca00078e020a */
[----:B------:R1:W2:Y:S01]  /*0340*/  @!P2 LDG.E.EL R12, desc[UR6][R26.64] ;  /* 0x000000061a0ca981 */ /* 0x0002a2000c2e1900 */
[----:B0-----:R-:W-:Y:S01]  /*0350*/  IMAD.WIDE R8, R2, 0x4, R8 ;  /* 0x0000000402087825 */ /* 0x001fe200078e0208 */
[----:B------:R-:W-:-:S03]  /*0360*/  IADD3 R15, R13, 0x30000, RZ ;  /* 0x000300000d0f7810 */ /* 0x000fc60007ffe0ff */
[----:B-1----:R-:W-:-:S05]  /*0370*/  IMAD.WIDE R26, R13, 0x4, R10 ;  /* 0x000000040d1a7825 */ /* 0x002fca00078e020a */
[----:B------:R0:W2:Y:S01]  /*0380*/  @!P2 LDG.E.EL R21, desc[UR6][R26.64] ;  /* 0x000000061a15a981 */ /* 0x0000a2000c2e1900 */
[----:B------:R-:W-:Y:S02]  /*0390*/  IADD3 R29, R13, 0x8000, RZ ;  /* 0x000080000d1d7810 */ /* 0x000fe40007ffe0ff */
[----:B------:R-:W-:Y:S02]  /*03a0*/  MOV R13, RZ ;  /* 0x000000ff000d7202 */ /* 0x000fe40000000f00 */
[----:B0-----:R-:W-:-:S06]  /*03b0*/  CS2R R26, SRZ ;  /* 0x00000000001a7805 */ /* 0x001fcc000001ff00 */
[----:B------:R0:W2:Y:S02]  /*03c0*/  @!P2 LDG.E.EL R26, desc[UR6][R8.64] ;  /* 0x00000006081aa981 */ /* 0x0000a4000c2e1900 */
[----:B0-----:R-:W-:-:S05]  /*03d0*/  IMAD.WIDE R8, R15, 0x4, R10 ;  /* 0x000000040f087825 */ /* 0x001fca00078e020a */
[----:B------:R0:W3:Y:S02]  /*03e0*/  @!P2 LDG.E.EL R13, desc[UR6][R8.64] ;  /* 0x00000006080da981 */ /* 0x0000e4000c2e1900 */
[----:B0-----:R-:W0:Y:S01]  /*03f0*/  LDC.64 R8, c[0x0][0x220] ;  /* 0x00008800ff087b82 */ /* 0x001e220000000a00 */
[----:B------:R-:W-:-:S04]  /*0400*/  IMAD.WIDE R16, R16, 0x4, R10 ;  /* 0x0000000410107825 */ /* 0x000fc800078e020a */
[----:B------:R-:W-:-:S04]  /*0410*/  IMAD.WIDE R28, R29, 0x4, R10 ;  /* 0x000000041d1c7825 */ /* 0x000fc800078e020a */
[----:B------:R-:W-:Y:S01]  /*0420*/  IMAD.WIDE R10, R14, 0x4, R10 ;  /* 0x000000040e0a7825 */ /* 0x000fe200078e020a */
[----:B------:R-:W-:-:S06]  /*0430*/  CS2R R14, SRZ ;  /* 0x00000000000e7805 */ /* 0x000fcc000001ff00 */
[----:B------:R1:W3:Y:S01]  /*0440*/  @!P2 LDG.E.EL R14, desc[UR6][R10.64] ;  /* 0x000000060a0ea981 */ /* 0x0002e2000c2e1900 */
[----:B0-----:R-:W-:Y:S01]  /*0450*/  IMAD.WIDE R8, R2, 0x4, R8 ;  /* 0x0000000402087825 */ /* 0x001fe200078e0208 */
[----:B-1----:R-:W0:Y:S04]  /*0460*/  LDC.64 R10, c[0x0][0x230] ;  /* 0x00008c00ff0a7b82 */ /* 0x002e280000000a00 */
[----:B------:R1:W3:Y:S01]  /*0470*/  @!P2 LDG.E.EL R15, desc[UR6][R8.64] ;  /* 0x00000006080fa981 */ /* 0x0002e2000c2e1900 */
[----:B------:R-:W-:-:S03]  /*0480*/  HFMA2.MMA R7, -RZ, RZ, 0, 0 ;  /* 0x00000000ff077435 */ /* 0x000fc600000001ff */
[----:B-1----:R-:W1:Y:S07]  /*0490*/  LDC.64 R8, c[0x0][0x238] ;  /* 0x00008e00ff087b82 */ /* 0x002e6e0000000a00 */
[----:B------:R0:W4:Y:S02]  /*04a0*/  @!P2 LDG.E.EL R7, desc[UR6][R16.64] ;  /* 0x000000061007a981 */ /* 0x000124000c2e1900 */
[----:B0-----:R-:W-:Y:S01]  /*04b0*/  CS2R R16, SRZ ;  /* 0x0000000000107805 */ /* 0x001fe2000001ff00 */
[----:B------:R-:W-:-:S05]  /*04c0*/  IMAD.WIDE R10, R2, 0x4, R10 ;  /* 0x00000004020a7825 */ /* 0x000fca00078e020a */
[----:B------:R-:W4:Y:S04]  /*04d0*/  @!P2 LDG.E.EL R17, desc[UR6][R28.64] ;  /* 0x000000061c11a981 */ /* 0x000f28000c2e1900 */
[----:B------:R0:W4:Y:S01]  /*04e0*/  @!P2 LDG.E.EL R16, desc[UR6][R10.64] ;  /* 0x000000060a10a981 */ /* 0x000122000c2e1900 */
[----:B-1----:R-:W-:-:S05]  /*04f0*/  IMAD.WIDE R8, R2, 0x4, R8 ;  /* 0x0000000402087825 */ /* 0x002fca00078e0208 */
[----:B------:R1:W4:Y:S01]  /*0500*/  @!P2 LDG.E.EL R27, desc[UR6][R8.64] ;  /* 0x00000006081ba981 */ /* 0x000322000c2e1900 */
[----:B0-----:R-:W-:Y:S01]  /*0510*/  HFMA2.MMA R11, -RZ, RZ, 1.625, 0 ;  /* 0x3e800000ff0b7435 */ /* 0x001fe200000001ff */
[----:B------:R-:W0:Y:S01]  /*0520*/  S2R R10, SR_TID.X ;  /* 0x00000000000a7919 */ /* 0x000e220000002100 */
[----:B------:R-:W1:Y:S01]  /*0530*/  S2UR UR5, SR_CgaCtaId ;  /* 0x00000000000579c3 */ /* 0x000e620000008800 */
[----:B------:R-:W-:Y:S01]  /*0540*/  UMOV UR4, 0x400 ;  /* 0x0000040000047882 */ /* 0x000fe20000000000 */
[----:B------:R-:W-:-:S04]  /*0550*/  SHF.L.U32 R24, R24, 0x2, RZ ;  /* 0x0000000218187819 */ /* 0x000fc800000006ff */
[----:B------:R-:W-:Y:S01]  /*0560*/  LOP3.LUT R24, R24, 0x1fc, RZ, 0xc0, !PT ;  /* 0x000001fc18187812 */ /* 0x000fe200078ec0ff */
[----:B-1----:R-:W-:Y:S01]  /*0570*/  UPRMT UR4, UR5, 0x654, UR4 ;  /* 0x0000065405047896 */ /* 0x002fe20008000004 */
[----:B--2---:R-:W-:-:S04]  /*0580*/  FADD R26, R26, 9.9999997473787516356e-06 ;  /* 0x3727c5ac1a1a7421 */ /* 0x004fc80000000000 */
[----:B------:R-:W1:Y:S02]  /*0590*/  MUFU.SQRT R28, R26 ;  /* 0x0000001a001c7308 */ /* 0x000e640000002000 */
[C---:B-1----:R-:W-:Y:S02]  /*05a0*/  FSETP.GT.AND P0, PT, R28.reuse, 8.50705917302346158658e+37, PT ;  /* 0x7e8000001c00780b */ /* 0x042fe40003f04000 */
[----:B------:R-:W-:-:S11]  /*05b0*/  FSETP.GEU.AND P1, PT, R28, 1.175494350822287508e-38, PT ;  /* 0x008000001c00780b */ /* 0x000fd60003f2e000 */
[----:B------:R-:W-:-:S04]  /*05c0*/  @P0 FMUL R28, R28, 0.25 ;  /* 0x3e8000001c1c0820 */ /* 0x000fc80000400000 */
[----:B------:R-:W-:-:S06]  /*05d0*/  @!P1 FMUL R28, R28, 16777216 ;  /* 0x4b8000001c1c9820 */ /* 0x000fcc0000400000 */
[----:B------:R-:W1:Y:S01]  /*05e0*/  MUFU.RCP R28, R28 ;  /* 0x0000001c001c7308 */ /* 0x000e620000001000 */
[----:B------:R-:W-:-:S05]  /*05f0*/  FSEL R11, R11, 1, P0 ;  /* 0x3f8000000b0b7808 */ /* 0x000fca0000000000 */
[----:B------:R-:W-:Y:S01]  /*0600*/  @!P1 FMUL R11, R11, 16777216 ;  /* 0x4b8000000b0b9820 */ /* 0x000fe20000400000 */
[----:B---3--:R-:W-:-:S03]  /*0610*/  FADD R21, -R15, R21 ;  /* 0x000000150f157221 */ /* 0x008fc60000000100 */
[----:B-1----:R-:W-:-:S04]  /*0620*/  FMUL R26, R28, R11 ;  /* 0x0000000b1c1a7220 */ /* 0x002fc80000400000 */
[----:B------:R-:W-:Y:S01]  /*0630*/  FMUL R8, R21, R26 ;  /* 0x0000001a15087220 */ /* 0x000fe20000400000 */
[C---:B-----5:R-:W-:Y:S01]  /*0640*/  FADD R25, -R15.reuse, R25 ;  /* 0x000000190f197221 */ /* 0x060fe20000000100 */
[----:B----4-:R-:W-:Y:S02]  /*0650*/  FADD R17, -R15, R17 ;  /* 0x000000110f117221 */ /* 0x010fe40000000100 */
[----:B------:R-:W-:Y:S02]  /*0660*/  FFMA R9, R8, R16, R27 ;  /* 0x0000001008097223 */ /* 0x000fe4000000001b */
[----:B------:R-:W-:Y:S02]  /*0670*/  FMUL R8, R17, R26 ;  /* 0x0000001a11087220 */ /* 0x000fe40000400000 */
[----:B------:R-:W-:Y:S02]  /*0680*/  FADD R19, R9, R19 ;  /* 0x0000001309137221 */ /* 0x000fe40000000000 */
[----:B------:R-:W-:Y:S01]  /*0690*/  FFMA R11, R8, R16, R27 ;  /* 0x00000010080b7223 */ /* 0x000fe2000000001b */
[----:B------:R-:W-:Y:S01]  /*06a0*/  FADD R9, -R15, R23 ;  /* 0x000000170f097221 */ /* 0x000fe20000000100 */
[----:B------:R-:W-:-:S02]  /*06b0*/  FMUL R8, R25, R26 ;  /* 0x0000001a19087220 */ /* 0x000fc40000400000 */
[----:B------:R-:W-:Y:S01]  /*06c0*/  FADD R23, R11, R20 ;  /* 0x000000140b177221 */ /* 0x000fe20000000000 */
[----:B0-----:R-:W-:Y:S01]  /*06d0*/  LOP3.LUT R20, R10, 0x7f, RZ, 0xc0, !PT ;  /* 0x0000007f0a147812 */ /* 0x001fe200078ec0ff */
[----:B------:R-:W-:Y:S01]  /*06e0*/  FMUL R10, R9, R26 ;  /* 0x0000001a090a7220 */ /* 0x000fe20000400000 */
[----:B------:R-:W-:-:S03]  /*06f0*/  FFMA R9, R8, R16, R27 ;  /* 0x0000001008097223 */ /* 0x000fc6000000001b */
[----:B------:R-:W-:Y:S01]  /*0700*/  FFMA R11, R10, R16, R27 ;  /* 0x000000100a0b7223 */ /* 0x000fe2000000001b */
[----:B------:R-:W-:Y:S01]  /*0710*/  LEA R20, R20, UR4, 0x2 ;  /* 0x0000000414147c11 */ /* 0x000fe2000f8e10ff */
[----:B------:R-:W-:Y:S02]  /*0720*/  FADD R29, R9, R22 ;  /* 0x00000016091d7221 */ /* 0x000fe40000000000 */
[----:B------:R-:W-:Y:S02]  /*0730*/  FADD R28, R11, R18 ;  /* 0x000000120b1c7221 */ /* 0x000fe40000000000 */
[----:B------:R-:W-:Y:S04]  /*0740*/  STS [R20], R19 ;  /* 0x0000001314007388 */ /* 0x000fe80000000800 */
[----:B------:R0:W-:Y:S04]  /*0750*/  STS [R20+0x200], R23 ;  /* 0x0002001714007388 */ /* 0x0001e80000000800 */
[----:B------:R-:W-:Y:S04]  /*0760*/  STS [R20+0x400], R29 ;  /* 0x0004001d14007388 */ /* 0x000fe80000000800 */
[----:B------:R-:W-:Y:S01]  /*0770*/  STS [R20+0x600], R28 ;  /* 0x0006001c14007388 */ /* 0x000fe20000000800 */
[----:B------:R-:W-:-:S04]  /*0780*/  SHF.L.U32 R17, R0, 0xa, RZ ;  /* 0x0000000a00117819 */ /* 0x000fc800000006ff */
[----:B------:R-:W-:-:S04]  /*0790*/  LOP3.LUT R17, R24, R17, RZ, 0xfc, !PT ;  /* 0x0000001118117212 */ /* 0x000fc800078efcff */
[----:B------:R-:W-:Y:S02]  /*07a0*/  SHF.R.S32.HI R22, RZ, 0x1f, R17 ;  /* 0x0000001fff167819 */ /* 0x000fe40000011411 */
[----:B------:R-:W-:Y:S01]  /*07b0*/  LEA R21, R24, UR4, 0x2 ;  /* 0x0000000418157c11 */ /* 0x000fe2000f8e10ff */
[----:B------:R-:W-:Y:S01]  /*07c0*/  BAR.SYNC.DEFER_BLOCKING 0x0 ;  /* 0x0000000000007b1d */ /* 0x000fe20000010000 */
[----:B------:R-:W-:-:S04]  /*07d0*/  LEA.HI R22, R22, R17, RZ, 0x8 ;  /* 0x0000001116167211 */ /* 0x000fc800078f40ff */
[----:B------:R-:W-:-:S04]  /*07e0*/  LOP3.LUT R18, R22, 0xffffff00, RZ, 0xc0, !PT ;  /* 0xffffff0016127812 */ /* 0x000fc800078ec0ff */
[----:B------:R-:W-:Y:S01]  /*07f0*/  IADD3 R25, R17, -R18, RZ ;  /* 0x8000001211197210 */ /* 0x000fe20007ffe0ff */
[C---:B------:R-:W-:Y:S01]  /*0800*/  FADD R13, -R15.reuse, R13 ;  /* 0x0000000d0f0d7221 */ /* 0x040fe20000000100 */
[C---:B0-----:R-:W-:Y:S01]  /*0810*/  FADD R23, -R15.reuse, R14 ;  /* 0x0000000e0f177221 */ /* 0x041fe20000000100 */
[----:B------:R-:W0:Y:S01]  /*0820*/  LDC.64 R18, c[0x0][0x240] ;  /* 0x00009000ff127b82 */ /* 0x000e220000000a00 */
[----:B------:R-:W-:Y:S01]  /*0830*/  LEA R2, R2, R25, 0x8 ;  /* 0x0000001902027211 */ /* 0x000fe200078e40ff */
[C---:B------:R-:W-:Y:S01]  /*0840*/  FADD R25, -R15.reuse, R7 ;  /* 0x000000070f197221 */ /* 0x040fe20000000100 */
[----:B------:R-:W-:Y:S01]  /*0850*/  FADD R7, -R15, R12 ;  /* 0x0000000c0f077221 */ /* 0x000fe20000000100 */
[----:B------:R-:W1:Y:S01]  /*0860*/  LDS.128 R8, [R21] ;  /* 0x0000000015087984 */ /* 0x000e620000000c00 */
[----:B------:R-:W-:Y:S01]  /*0870*/  SHF.L.U32 R15, R22, 0x8, RZ ;  /* 0x00000008160f7819 */ /* 0x000fe200000006ff */
[-C--:B------:R-:W-:Y:S01]  /*0880*/  FMUL R12, R25, R26.reuse ;  /* 0x0000001a190c7220 */ /* 0x080fe20000400000 */
[-C--:B------:R-:W-:Y:S01]  /*0890*/  FMUL R14, R7, R26.reuse ;  /* 0x0000001a070e7220 */ /* 0x080fe20000400000 */
[-C--:B------:R-:W-:Y:S01]  /*08a0*/  FMUL R22, R13, R26.reuse ;  /* 0x0000001a0d167220 */ /* 0x080fe20000400000 */
[----:B------:R-:W-:Y:S01]  /*08b0*/  FMUL R26, R23, R26 ;  /* 0x0000001a171a7220 */ /* 0x000fe20000400000 */
[-CC-:B------:R-:W-:Y:S01]  /*08c0*/  FFMA R7, R12, R16.reuse, R27.reuse ;  /* 0x000000100c077223 */ /* 0x180fe2000000001b */
[-CC-:B------:R-:W-:Y:S01]  /*08d0*/  FFMA R14, R14, R16.reuse, R27.reuse ;  /* 0x000000100e0e7223 */ /* 0x180fe2000000001b */
[-CC-:B------:R-:W-:Y:S01]  /*08e0*/  FFMA R22, R22, R16.reuse, R27.reuse ;  /* 0x0000001016167223 */ /* 0x180fe2000000001b */
[----:B------:R-:W-:Y:S01]  /*08f0*/  FFMA R27, R26, R16, R27 ;  /* 0x000000101a1b7223 */ /* 0x000fe2000000001b */
[----:B------:R-:W-:Y:S01]  /*0900*/  FADD R7, R7, R4 ;  /* 0x0000000407077221 */ /* 0x000fe20000000000 */
[----:B------:R-:W-:Y:S01]  /*0910*/  BAR.SYNC.DEFER_BLOCKING 0x0 ;  /* 0x0000000000007b1d */ /* 0x000fe20000010000 */
[----:B------:R-:W-:Y:S01]  /*0920*/  FADD R13, R14, R5 ;  /* 0x000000050e0d7221 */ /* 0x000fe20000000000 */
[----:B------:R-:W-:Y:S01]  /*0930*/  FADD R3, R22, R3 ;  /* 0x0000000316037221 */ /* 0x000fe20000000000 */
[----:B------:R-:W-:Y:S01]  /*0940*/  FADD R27, R27, R6 ;  /* 0x000000061b1b7221 */ /* 0x000fe20000000000 */
[----:B------:R-:W-:-:S04]  /*0950*/  LOP3.LUT R15, R15, 0xffff0000, RZ, 0xc0, !PT ;  /* 0xffff00000f0f7812 */ /* 0x000fc800078ec0ff */
[----:B------:R-:W-:Y:S01]  /*0960*/  IADD3 R5, R2, R15, RZ ;  /* 0x0000000f02057210 */ /* 0x000fe20007ffe0ff */
[----:B------:R2:W-:Y:S04]  /*0970*/  STS [R20], R7 ;  /* 0x0000000714007388 */ /* 0x0005e80000000800 */
[----:B------:R2:W-:Y:S04]  /*0980*/  STS [R20+0x200], R13 ;  /* 0x0002000d14007388 */ /* 0x0005e80000000800 */
[----:B------:R2:W-:Y:S04]  /*0990*/  STS [R20+0x400], R3 ;  /* 0x0004000314007388 */ /* 0x0005e80000000800 */
[----:B------:R2:W-:Y:S01]  /*09a0*/  STS [R20+0x600], R27 ;  /* 0x0006001b14007388 */ /* 0x0005e20000000800 */
[----:B0-----:R-:W-:Y:S01]  /*09b0*/  IMAD.WIDE R4, R5, 0x4, R18 ;  /* 0x0000000405047825 */ /* 0x001fe200078e0212 */
[----:B------:R-:W-:Y:S06]  /*09c0*/  BAR.SYNC.DEFER_BLOCKING 0x0 ;  /* 0x0000000000007b1d */ /* 0x000fec0000010000 */
[----:B-1----:R2:W-:Y:S01]  /*09d0*/  @!P2 STG.E.128 desc[UR6][R4.64], R8 ;  /* 0x000000080400a986 */ /* 0x0025e2000c101d06 */
[----:B------:R-:W-:Y:S05]  /*09e0*/  @P2 EXIT ;  /* 0x000000000000294d */ /* 0x000fea0003800000 */
[----:B--2---:R-:W0:Y:S01]  /*09f0*/  LDS.128 R20, [R21] ;  /* 0x0000000015147984 */ /* 0x004e220000000c00 */
[----:B------:R-:W-:-:S04]  /*0a00*/  SHF.R.S32.HI R0, RZ, 0x15, R0 ;  /* 0x00000015ff007819 */ /* 0x000fc80000011400 */
[----:B------:R-:W-:-:S04]  /*0a10*/  SGXT R0, R0, 0x1 ;  /* 0x000000010000781a */ /* 0x000fc80000000200 */
[----:B------:R-:W-:-:S04]  /*0a20*/  LEA.HI R0, R0, R17, RZ, 0x8 ;  /* 0x0000001100007211 */ /* 0x000fc800078f40ff */
[----:B------:R-:W-:-:S04]  /*0a30*/  LEA R0, R0, 0x20000, 0x8 ;  /* 0x0002000000007811 */ /* 0x000fc800078e40ff */
[----:B------:R-:W-:-:S04]  /*0a40*/  LOP3.LUT R3, R0, 0xffff0000, RZ, 0xc0, !PT ;  /* 0xffff000000037812 */ /* 0x000fc800078ec0ff */
[----:B------:R-:W-:-:S05]  /*0a50*/  IADD3 R3, R2, R3, RZ ;  /* 0x0000000302037210 */ /* 0x000fca0007ffe0ff */
[----:B------:R-:W-:-:S05]  /*0a60*/  IMAD.WIDE R18, R3, 0x4, R18 ;  /* 0x0000000403127825 */ /* 0x000fca00078e0212 */
[----:B0-----:R-:W-:Y:S01]  /*0a70*/  STG.E.128 desc[UR6][R18.64], R20 ;  /* 0x0000001412007986 */ /* 0x001fe2000c101d06 */
[----:B------:R-:W-:Y:S05]  /*0a80*/  EXIT ;  /* 0x000000000000794d */ /* 0x000fea0003800000 */
.L_x_0:
[----:B------:R-:W-:-:S00]  /*0a90*/  BRA `(.L_x_0) ;  /* 0xfffffffc00fc7947 */ /* 0x000fc0000383ffff */
[----:B------:R-:W-:-:S00]  /*0aa0*/  NOP ;  /* 0x0000000000007918 */ /* 0x000fc00000000000 */
        /* <DEDUP_REMOVED lines=13> */
.L_x_1:


//--------------------- .nv.global.init           --------------------------
	.section	.nv.global.init,"aw",@progbits
.nv.global.init:
	.type		_$_str,@object
	.size		_$_str,(_$_str_$_2 - _$_str)
_$_str:
        /*0000*/ 	.byte	0x5f, 0x5f, 0x43, 0x55, 0x44, 0x41, 0x5f, 0x46, 0x54, 0x5a, 0x00
	.type		_$_str_$_2,@object
	.size		_$_str_$_2,(.L_1 - _$_str_$_2)
_$_str_$_2:
        /*000b*/ 	.byte	0x5f, 0x5f, 0x43, 0x55, 0x44, 0x41, 0x5f, 0x50, 0x52, 0x45, 0x43, 0x5f, 0x53, 0x51, 0x52, 0x54
        /*001b*/ 	.byte	0x00
.L_1:


//--------------------- .nv.shared.triton_poi_fused__native_batch_norm_legit_no_training_add_11 --------------------------
	.section	.nv.shared.triton_poi_fused__native_batch_norm_legit_no_training_add_11,"aw",@nobits
	.sectionflags	@""
	.align	16
	.zero		1024


//--------------------- .nv.constant0.triton_poi_fused__native_batch_norm_legit_no_training_add_11 --------------------------
	.section	.nv.constant0.triton_poi_fused__native_batch_norm_legit_no_training_add_11,"a",@progbits
	.sectionflags	@""
	.align	4
.nv.constant0.triton_poi_fused__native_batch_norm_legit_no_training_add_11:
	.zero		592
